//
// Generated by NVIDIA NVVM Compiler
//
// Compiler Build ID: CL-36424714
// Cuda compilation tools, release 13.0, V13.0.88
// Based on NVVM 20.0.0
//

.version 9.0
.target sm_100
.address_size 64

	// .globl	_Z15matrixMulKernelPfS_S_jjj

.visible .entry _Z15matrixMulKernelPfS_S_jjj(
	.param .u64 .ptr .align 1 _Z15matrixMulKernelPfS_S_jjj_param_0,
	.param .u64 .ptr .align 1 _Z15matrixMulKernelPfS_S_jjj_param_1,
	.param .u64 .ptr .align 1 _Z15matrixMulKernelPfS_S_jjj_param_2,
	.param .u32 _Z15matrixMulKernelPfS_S_jjj_param_3,
	.param .u32 _Z15matrixMulKernelPfS_S_jjj_param_4,
	.param .u32 _Z15matrixMulKernelPfS_S_jjj_param_5
)
{
	.reg .pred 	%p<13>;
	.reg .b32 	%r<92>;
	.reg .b32 	%f<68>;
	.reg .b64 	%rd<69>;

	ld.param.u64 	%rd4, [_Z15matrixMulKernelPfS_S_jjj_param_0];
	ld.param.u64 	%rd5, [_Z15matrixMulKernelPfS_S_jjj_param_1];
	ld.param.u64 	%rd3, [_Z15matrixMulKernelPfS_S_jjj_param_2];
	ld.param.u32 	%r46, [_Z15matrixMulKernelPfS_S_jjj_param_3];
	ld.param.u32 	%r44, [_Z15matrixMulKernelPfS_S_jjj_param_4];
	ld.param.u32 	%r45, [_Z15matrixMulKernelPfS_S_jjj_param_5];
	cvta.to.global.u64 	%rd1, %rd5;
	cvta.to.global.u64 	%rd2, %rd4;
	mov.u32 	%r47, %ctaid.y;
	mov.u32 	%r48, %ntid.y;
	mov.u32 	%r49, %tid.y;
	mad.lo.s32 	%r1, %r47, %r48, %r49;
	mov.u32 	%r50, %ctaid.x;
	mov.u32 	%r51, %ntid.x;
	mul.lo.s32 	%r2, %r50, %r51;
	mov.u32 	%r3, %tid.x;
	add.s32 	%r4, %r2, %r3;
	setp.ge.u32 	%p1, %r1, %r46;
	setp.ge.u32 	%p2, %r4, %r45;
	or.pred  	%p3, %p1, %p2;
	@%p3 bra 	$L__BB0_14;
	setp.eq.s32 	%p4, %r44, 0;
	mov.f32 	%f67, 0f00000000;
	@%p4 bra 	$L__BB0_13;
	mul.lo.s32 	%r5, %r44, %r1;
	and.b32  	%r6, %r44, 7;
	setp.lt.u32 	%p5, %r44, 8;
	mov.f32 	%f67, 0f00000000;
	mov.b32 	%r90, 0;
	@%p5 bra 	$L__BB0_5;
	and.b32  	%r90, %r44, -8;
	neg.s32 	%r88, %r90;
	add.s32 	%r53, %r3, %r45;
	add.s32 	%r87, %r53, %r2;
	shl.b32 	%r10, %r45, 3;
	shl.b32 	%r54, %r45, 1;
	add.s32 	%r86, %r4, %r54;
	mad.lo.s32 	%r85, %r45, 3, %r4;
	shl.b32 	%r55, %r45, 2;
	add.s32 	%r84, %r4, %r55;
	mad.lo.s32 	%r83, %r45, 5, %r4;
	mad.lo.s32 	%r82, %r45, 6, %r4;
	mad.lo.s32 	%r81, %r45, 7, %r4;
	add.s32 	%r79, %r5, 3;
	mov.f32 	%f67, 0f00000000;
	mov.u32 	%r80, %r4;
$L__BB0_4:
	.pragma "nounroll";
	add.s32 	%r56, %r79, -3;
	mul.wide.u32 	%rd6, %r56, 4;
	add.s64 	%rd7, %rd2, %rd6;
	ld.global.f32 	%f17, [%rd7];
	mul.wide.u32 	%rd8, %r80, 4;
	add.s64 	%rd9, %rd1, %rd8;
	ld.global.f32 	%f18, [%rd9];
	fma.rn.f32 	%f19, %f17, %f18, %f67;
	add.s32 	%r57, %r79, -2;
	mul.wide.u32 	%rd10, %r57, 4;
	add.s64 	%rd11, %rd2, %rd10;
	ld.global.f32 	%f20, [%rd11];
	mul.wide.u32 	%rd12, %r87, 4;
	add.s64 	%rd13, %rd1, %rd12;
	ld.global.f32 	%f21, [%rd13];
	fma.rn.f32 	%f22, %f20, %f21, %f19;
	add.s32 	%r58, %r79, -1;
	mul.wide.u32 	%rd14, %r58, 4;
	add.s64 	%rd15, %rd2, %rd14;
	ld.global.f32 	%f23, [%rd15];
	mul.wide.u32 	%rd16, %r86, 4;
	add.s64 	%rd17, %rd1, %rd16;
	ld.global.f32 	%f24, [%rd17];
	fma.rn.f32 	%f25, %f23, %f24, %f22;
	add.s32 	%r59, %r79, 4;
	mul.wide.u32 	%rd18, %r79, 4;
	add.s64 	%rd19, %rd2, %rd18;
	ld.global.f32 	%f26, [%rd19];
	mul.wide.u32 	%rd20, %r85, 4;
	add.s64 	%rd21, %rd1, %rd20;
	ld.global.f32 	%f27, [%rd21];
	fma.rn.f32 	%f28, %f26, %f27, %f25;
	add.s32 	%r60, %r79, 1;
	mul.wide.u32 	%rd22, %r60, 4;
	add.s64 	%rd23, %rd2, %rd22;
	ld.global.f32 	%f29, [%rd23];
	mul.wide.u32 	%rd24, %r84, 4;
	add.s64 	%rd25, %rd1, %rd24;
	ld.global.f32 	%f30, [%rd25];
	fma.rn.f32 	%f31, %f29, %f30, %f28;
	add.s32 	%r61, %r79, 2;
	mul.wide.u32 	%rd26, %r61, 4;
	add.s64 	%rd27, %rd2, %rd26;
	ld.global.f32 	%f32, [%rd27];
	mul.wide.u32 	%rd28, %r83, 4;
	add.s64 	%rd29, %rd1, %rd28;
	ld.global.f32 	%f33, [%rd29];
	fma.rn.f32 	%f34, %f32, %f33, %f31;
	add.s32 	%r62, %r79, 3;
	mul.wide.u32 	%rd30, %r62, 4;
	add.s64 	%rd31, %rd2, %rd30;
	ld.global.f32 	%f35, [%rd31];
	mul.wide.u32 	%rd32, %r82, 4;
	add.s64 	%rd33, %rd1, %rd32;
	ld.global.f32 	%f36, [%rd33];
	fma.rn.f32 	%f37, %f35, %f36, %f34;
	mul.wide.u32 	%rd34, %r59, 4;
	add.s64 	%rd35, %rd2, %rd34;
	ld.global.f32 	%f38, [%rd35];
	mul.wide.u32 	%rd36, %r81, 4;
	add.s64 	%rd37, %rd1, %rd36;
	ld.global.f32 	%f39, [%rd37];
	fma.rn.f32 	%f67, %f38, %f39, %f37;
	add.s32 	%r88, %r88, 8;
	add.s32 	%r87, %r87, %r10;
	add.s32 	%r86, %r86, %r10;
	add.s32 	%r85, %r85, %r10;
	add.s32 	%r84, %r84, %r10;
	add.s32 	%r83, %r83, %r10;
	add.s32 	%r82, %r82, %r10;
	add.s32 	%r81, %r81, %r10;
	add.s32 	%r80, %r80, %r10;
	add.s32 	%r79, %r79, 8;
	setp.ne.s32 	%p6, %r88, 0;
	@%p6 bra 	$L__BB0_4;
$L__BB0_5:
	setp.eq.s32 	%p7, %r6, 0;
	@%p7 bra 	$L__BB0_13;
	and.b32  	%r39, %r44, 3;
	setp.lt.u32 	%p8, %r6, 4;
	@%p8 bra 	$L__BB0_8;
	add.s32 	%r63, %r90, %r5;
	mul.wide.u32 	%rd38, %r63, 4;
	add.s64 	%rd39, %rd2, %rd38;
	ld.global.f32 	%f41, [%rd39];
	mad.lo.s32 	%r64, %r90, %r45, %r4;
	mul.wide.u32 	%rd40, %r64, 4;
	add.s64 	%rd41, %rd1, %rd40;
	ld.global.f32 	%f42, [%rd41];
	fma.rn.f32 	%f43, %f41, %f42, %f67;
	add.s32 	%r65, %r63, 1;
	mul.wide.u32 	%rd42, %r65, 4;
	add.s64 	%rd43, %rd2, %rd42;
	ld.global.f32 	%f44, [%rd43];
	add.s32 	%r66, %r64, %r45;
	mul.wide.u32 	%rd44, %r66, 4;
	add.s64 	%rd45, %rd1, %rd44;
	ld.global.f32 	%f45, [%rd45];
	fma.rn.f32 	%f46, %f44, %f45, %f43;
	add.s32 	%r67, %r63, 2;
	mul.wide.u32 	%rd46, %r67, 4;
	add.s64 	%rd47, %rd2, %rd46;
	ld.global.f32 	%f47, [%rd47];
	add.s32 	%r68, %r66, %r45;
	mul.wide.u32 	%rd48, %r68, 4;
	add.s64 	%rd49, %rd1, %rd48;
	ld.global.f32 	%f48, [%rd49];
	fma.rn.f32 	%f49, %f47, %f48, %f46;
	add.s32 	%r69, %r63, 3;
	mul.wide.u32 	%rd50, %r69, 4;
	add.s64 	%rd51, %rd2, %rd50;
	ld.global.f32 	%f50, [%rd51];
	add.s32 	%r70, %r68, %r45;
	mul.wide.u32 	%rd52, %r70, 4;
	add.s64 	%rd53, %rd1, %rd52;
	ld.global.f32 	%f51, [%rd53];
	fma.rn.f32 	%f67, %f50, %f51, %f49;
	add.s32 	%r90, %r90, 4;
$L__BB0_8:
	setp.eq.s32 	%p9, %r39, 0;
	@%p9 bra 	$L__BB0_13;
	setp.eq.s32 	%p10, %r39, 1;
	@%p10 bra 	$L__BB0_11;
	add.s32 	%r71, %r90, %r5;
	mul.wide.u32 	%rd54, %r71, 4;
	add.s64 	%rd55, %rd2, %rd54;
	ld.global.f32 	%f53, [%rd55];
	mad.lo.s32 	%r72, %r90, %r45, %r4;
	mul.wide.u32 	%rd56, %r72, 4;
	add.s64 	%rd57, %rd1, %rd56;
	ld.global.f32 	%f54, [%rd57];
	fma.rn.f32 	%f55, %f53, %f54, %f67;
	add.s32 	%r73, %r71, 1;
	mul.wide.u32 	%rd58, %r73, 4;
	add.s64 	%rd59, %rd2, %rd58;
	ld.global.f32 	%f56, [%rd59];
	add.s32 	%r74, %r72, %r45;
	mul.wide.u32 	%rd60, %r74, 4;
	add.s64 	%rd61, %rd1, %rd60;
	ld.global.f32 	%f57, [%rd61];
	fma.rn.f32 	%f67, %f56, %f57, %f55;
	add.s32 	%r90, %r90, 2;
$L__BB0_11:
	and.b32  	%r75, %r44, 1;
	setp.eq.b32 	%p11, %r75, 1;
	not.pred 	%p12, %p11;
	@%p12 bra 	$L__BB0_13;
	add.s32 	%r76, %r90, %r5;
	mul.wide.u32 	%rd62, %r76, 4;
	add.s64 	%rd63, %rd2, %rd62;
	ld.global.f32 	%f58, [%rd63];
	mad.lo.s32 	%r77, %r90, %r45, %r4;
	mul.wide.u32 	%rd64, %r77, 4;
	add.s64 	%rd65, %rd1, %rd64;
	ld.global.f32 	%f59, [%rd65];
	fma.rn.f32 	%f67, %f58, %f59, %f67;
$L__BB0_13:
	mad.lo.s32 	%r78, %r45, %r1, %r4;
	cvta.to.global.u64 	%rd66, %rd3;
	mul.wide.u32 	%rd67, %r78, 4;
	add.s64 	%rd68, %rd66, %rd67;
	st.global.f32 	[%rd68], %f67;
$L__BB0_14:
	ret;

}


// ===== COMPILED SASS (sm_100) =====

	.target	sm_100

	.elftype	@"ET_EXEC"


//--------------------- .note.nv.tkinfo           --------------------------
	.section	.note.nv.tkinfo,"",@"SHT_NOTE"
	.sectionflags	@"SHF_NOTE_NV_TKINFO"
	.tkinfo
        /*0018*/ 	.word	0x00000002
        /*0030*/ 	.string	""
        /*0030*/ 	.string	"ptxas"
        /*0030*/ 	.string	"Cuda compilation tools, release 13.0, V13.0.88"
        /*0030*/ 	.string	"Build cuda_13.0.r13.0/compiler.36424714_0"
        /*0030*/ 	.string	"-arch sm_100 -m 64 "



//--------------------- .note.nv.cuinfo           --------------------------
	.section	.note.nv.cuinfo,"",@"SHT_NOTE"
	.sectionflags	@"SHF_NOTE_NV_CUINFO"
        /*0018*/ 	.short	0x0002
        /*001a*/ 	.short	0x0064
        /*001c*/ 	.short	0x0082
	.zero		2


//--------------------- .nv.info                  --------------------------
	.section	.nv.info,"",@"SHT_CUDA_INFO"
	.align	4


	//----- nvinfo : EIATTR_REGCOUNT
	.align		4
        /*0000*/ 	.byte	0x04, 0x2f
        /*0002*/ 	.short	(.L_1 - .L_0)
	.align		4
.L_0:
        /*0004*/ 	.word	index@(_Z15matrixMulKernelPfS_S_jjj)
        /*0008*/ 	.word	0x00000020


	//----- nvinfo : EIATTR_FRAME_SIZE
	.align		4
.L_1:
        /*000c*/ 	.byte	0x04, 0x11
        /*000e*/ 	.short	(.L_3 - .L_2)
	.align		4
.L_2:
        /*0010*/ 	.word	index@(_Z15matrixMulKernelPfS_S_jjj)
        /*0014*/ 	.word	0x00000000


	//----- nvinfo : EIATTR_MIN_STACK_SIZE
	.align		4
.L_3:
        /*0018*/ 	.byte	0x04, 0x12
        /*001a*/ 	.short	(.L_5 - .L_4)
	.align		4
.L_4:
        /*001c*/ 	.word	index@(_Z15matrixMulKernelPfS_S_jjj)
        /*0020*/ 	.word	0x00000000
.L_5:


//--------------------- .nv.compat                --------------------------
	.section	.nv.compat,"",@"SHT_CUDA_COMPAT_INFO"
	.align	4
        /*0000*/ 	.byte	0x02, 0x09, 0x00, 0x00, 0x02, 0x02, 0x01, 0x00, 0x02, 0x05, 0x05, 0x00, 0x03, 0x07, 0x01, 0x01
        /*0010*/ 	.byte	0x02, 0x03, 0x00, 0x00, 0x02, 0x06, 0x01, 0x00, 0x04, 0x0b, 0x08, 0x00, 0x09, 0x00, 0x00, 0x00
        /*0020*/ 	.byte	0x00, 0x00, 0x00, 0x00


//--------------------- .nv.info._Z15matrixMulKernelPfS_S_jjj --------------------------
	.section	.nv.info._Z15matrixMulKernelPfS_S_jjj,"",@"SHT_CUDA_INFO"
	.sectionflags	@""
	.align	4


	//----- nvinfo : EIATTR_CUDA_API_VERSION
	.align		4
        /*0000*/ 	.byte	0x04, 0x37
        /*0002*/ 	.short	(.L_7 - .L_6)
.L_6:
        /*0004*/ 	.word	0x00000082


	//----- nvinfo : EIATTR_KPARAM_INFO
	.align		4
.L_7:
        /*0008*/ 	.byte	0x04, 0x17
        /*000a*/ 	.short	(.L_9 - .L_8)
.L_8:
        /*000c*/ 	.word	0x00000000
        /*0010*/ 	.short	0x0005
        /*0012*/ 	.short	0x0020
        /*0014*/ 	.byte	0x00, 0xf0, 0x11, 0x00


	//----- nvinfo : EIATTR_KPARAM_INFO
	.align		4
.L_9:
        /*0018*/ 	.byte	0x04, 0x17
        /*001a*/ 	.short	(.L_11 - .L_10)
.L_10:
        /*001c*/ 	.word	0x00000000
        /*0020*/ 	.short	0x0004
        /*0022*/ 	.short	0x001c
        /*0024*/ 	.byte	0x00, 0xf0, 0x11, 0x00


	//----- nvinfo : EIATTR_KPARAM_INFO
	.align		4
.L_11:
        /*0028*/ 	.byte	0x04, 0x17
        /*002a*/ 	.short	(.L_13 - .L_12)
.L_12:
        /*002c*/ 	.word	0x00000000
        /*0030*/ 	.short	0x0003
        /*0032*/ 	.short	0x0018
        /*0034*/ 	.byte	0x00, 0xf0, 0x11, 0x00


	//----- nvinfo : EIATTR_KPARAM_INFO
	.align		4
.L_13:
        /*0038*/ 	.byte	0x04, 0x17
        /*003a*/ 	.short	(.L_15 - .L_14)
.L_14:
        /*003c*/ 	.word	0x00000000
        /*0040*/ 	.short	0x0002
        /*0042*/ 	.short	0x0010
        /*0044*/ 	.byte	0x00, 0xf5, 0x21, 0x00


	//----- nvinfo : EIATTR_KPARAM_INFO
	.align		4
.L_15:
        /*0048*/ 	.byte	0x04, 0x17
        /*004a*/ 	.short	(.L_17 - .L_16)
.L_16:
        /*004c*/ 	.word	0x00000000
        /*0050*/ 	.short	0x0001
        /*0052*/ 	.short	0x0008
        /*0054*/ 	.byte	0x00, 0xf5, 0x21, 0x00


	//----- nvinfo : EIATTR_KPARAM_INFO
	.align		4
.L_17:
        /*0058*/ 	.byte	0x04, 0x17
        /*005a*/ 	.short	(.L_19 - .L_18)
.L_18:
        /*005c*/ 	.word	0x00000000
        /*0060*/ 	.short	0x0000
        /*0062*/ 	.short	0x0000
        /*0064*/ 	.byte	0x00, 0xf5, 0x21, 0x00


	//----- nvinfo : EIATTR_SPARSE_MMA_MASK
	.align		4
.L_19:
        /*0068*/ 	.byte	0x03, 0x50
        /*006a*/ 	.short	0x0000


	//----- nvinfo : EIATTR_MAXREG_COUNT
	.align		4
        /*006c*/ 	.byte	0x03, 0x1b
        /*006e*/ 	.short	0x00ff


	//----- nvinfo : EIATTR_MERCURY_ISA_VERSION
	.align		4
        /*0070*/ 	.byte	0x03, 0x5f
        /*0072*/ 	.short	0x0101


	//----- nvinfo : EIATTR_VRC_CTA_INIT_COUNT
	.align		4
        /*0074*/ 	.byte	0x02, 0x4a
	.zero		1
	.zero		1


	//----- nvinfo : EIATTR_EXIT_INSTR_OFFSETS
	.align		4
        /*0078*/ 	.byte	0x04, 0x1c
        /*007a*/ 	.short	(.L_21 - .L_20)


	//   ....[0]....
.L_20:
        /*007c*/ 	.word	0x000000e0


	//   ....[1]....
        /*0080*/ 	.word	0x00000a90


	//----- nvinfo : EIATTR_CBANK_PARAM_SIZE
	.align		4
.L_21:
        /*0084*/ 	.byte	0x03, 0x19
        /*0086*/ 	.short	0x0024


	//----- nvinfo : EIATTR_PARAM_CBANK
	.align		4
        /*0088*/ 	.byte	0x04, 0x0a
        /*008a*/ 	.short	(.L_23 - .L_22)
	.align		4
.L_22:
        /*008c*/ 	.word	index@(.nv.constant0._Z15matrixMulKernelPfS_S_jjj)
        /*0090*/ 	.short	0x0380
        /*0092*/ 	.short	0x0024


	//----- nvinfo : EIATTR_SW_WAR
	.align		4
.L_23:
        /*0094*/ 	.byte	0x04, 0x36
        /*0096*/ 	.short	(.L_25 - .L_24)
.L_24:
        /*0098*/ 	.word	0x00000008
.L_25:


//--------------------- .nv.callgraph             --------------------------
	.section	.nv.callgraph,"",@"SHT_CUDA_CALLGRAPH"
	.align	4
	.sectionentsize	8
	.align		4
        /*0000*/ 	.word	0x00000000
	.align		4
        /*0004*/ 	.word	0xffffffff
	.align		4
        /*0008*/ 	.word	0x00000000
	.align		4
        /*000c*/ 	.word	0xfffffffe
	.align		4
        /*0010*/ 	.word	0x00000000
	.align		4
        /*0014*/ 	.word	0xfffffffd
	.align		4
        /*0018*/ 	.word	0x00000000
	.align		4
        /*001c*/ 	.word	0xfffffffc


//--------------------- .text._Z15matrixMulKernelPfS_S_jjj --------------------------
	.section	.text._Z15matrixMulKernelPfS_S_jjj,"ax",@progbits
	.align	128
        .global         _Z15matrixMulKernelPfS_S_jjj
        .type           _Z15matrixMulKernelPfS_S_jjj,@function
        .size           _Z15matrixMulKernelPfS_S_jjj,(.L_x_5 - _Z15matrixMulKernelPfS_S_jjj)
        .other          _Z15matrixMulKernelPfS_S_jjj,@"STO_CUDA_ENTRY STV_DEFAULT"
_Z15matrixMulKernelPfS_S_jjj:
.text._Z15matrixMulKernelPfS_S_jjj:
[----:B------:R-:W-:Y:S01]  /*0000*/  LDC R1, c[0x0][0x37c] ;  /* 0x0000df00ff017b82 */ /* 0x000fe20000000800 */
[----:B------:R-:W0:Y:S07]  /*0010*/  S2R R7, SR_TID.X ;  /* 0x0000000000077919 */ /* 0x000e2e0000002100 */
[----:B------:R-:W1:Y:S01]  /*0020*/  S2UR UR4, SR_CTAID.X ;  /* 0x00000000000479c3 */ /* 0x000e620000002500 */
[----:B------:R-:W2:Y:S01]  /*0030*/  LDCU UR7, c[0x0][0x398] ;  /* 0x00007300ff0777ac */ /* 0x000ea20008000800 */
[----:B------:R-:W3:Y:S06]  /*0040*/  S2R R5, SR_TID.Y ;  /* 0x0000000000057919 */ /* 0x000eec0000002200 */
[----:B------:R-:W3:Y:S01]  /*0050*/  LDC R2, c[0x0][0x364] ;  /* 0x0000d900ff027b82 */ /* 0x000ee20000000800 */
[----:B------:R-:W1:Y:S07]  /*0060*/  LDCU UR5, c[0x0][0x360] ;  /* 0x00006c00ff0577ac */ /* 0x000e6e0008000800 */
[----:B------:R-:W3:Y:S08]  /*0070*/  S2UR UR6, SR_CTAID.Y ;  /* 0x00000000000679c3 */ /* 0x000ef00000002600 */
[----:B------:R-:W4:Y:S01]  /*0080*/  LDC R0, c[0x0][0x3a0] ;  /* 0x0000e800ff007b82 */ /* 0x000f220000000800 */
[----:B-1----:R-:W-:-:S06]  /*0090*/  UIMAD UR4, UR4, UR5, URZ ;  /* 0x00000005040472a4 */ /* 0x002fcc000f8e02ff */
[----:B0-----:R-:W-:Y:S01]  /*00a0*/  IADD3 R3, PT, PT, R7, UR4, RZ ;  /* 0x0000000407037c10 */ /* 0x001fe2000fffe0ff */
[----:B---3--:R-:W-:-:S03]  /*00b0*/  IMAD R2, R2, UR6, R5 ;  /* 0x0000000602027c24 */ /* 0x008fc6000f8e0205 */
[----:B----4-:R-:W-:-:S04]  /*00c0*/  ISETP.GE.U32.AND P0, PT, R3, R0, PT ;  /* 0x000000000300720c */ /* 0x010fc80003f06070 */
[----:B--2---:R-:W-:-:S13]  /*00d0*/  ISETP.GE.U32.OR P0, PT, R2, UR7, P0 ;  /* 0x0000000702007c0c */ /* 0x004fda0008706470 */
[----:B------:R-:W-:Y:S05]  /*00e0*/  @P0 EXIT ;  /* 0x000000000000094d */ /* 0x000fea0003800000 */
[----:B------:R-:W0:Y:S01]  /*00f0*/  LDC R5, c[0x0][0x39c] ;  /* 0x0000e700ff057b82 */ /* 0x000e220000000800 */
[----:B------:R-:W1:Y:S01]  /*0100*/  LDCU.64 UR6, c[0x0][0x358] ;  /* 0x00006b00ff0677ac */ /* 0x000e620008000a00 */
[----:B------:R-:W-:Y:S01]  /*0110*/  HFMA2 R12, -RZ, RZ, 0, 0 ;  /* 0x00000000ff0c7431 */ /* 0x000fe200000001ff */
[----:B0-----:R-:W-:-:S13]  /*0120*/  ISETP.NE.AND P0, PT, R5, RZ, PT ;  /* 0x000000ff0500720c */ /* 0x001fda0003f05270 */
[----:B-1----:R-:W-:Y:S05]  /*0130*/  @!P0 BRA `(.L_x_0) ;  /* 0x0000000800448947 */ /* 0x002fea0003800000 */
[C---:B------:R-:W-:Y:S02]  /*0140*/  ISETP.GE.U32.AND P1, PT, R5.reuse, 0x8, PT ;  /* 0x000000080500780c */ /* 0x040fe40003f26070 */
[----:B------:R-:W-:Y:S02]  /*0150*/  LOP3.LUT R4, R5, 0x7, RZ, 0xc0, !PT ;  /* 0x0000000705047812 */ /* 0x000fe400078ec0ff */
[----:B------:R-:W-:Y:S02]  /*0160*/  MOV R12, RZ ;  /* 0x000000ff000c7202 */ /* 0x000fe40000000f00 */
[----:B------:R-:W-:Y:S02]  /*0170*/  ISETP.NE.AND P0, PT, R4, RZ, PT ;  /* 0x000000ff0400720c */ /* 0x000fe40003f05270 */
[----:B------:R-:W-:-:S05]  /*0180*/  MOV R6, RZ ;  /* 0x000000ff00067202 */ /* 0x000fca0000000f00 */
[----:B------:R-:W-:Y:S06]  /*0190*/  @!P1 BRA `(.L_x_1) ;  /* 0x0000000400249947 */ /* 0x000fec0003800000 */
[----:B------:R-:W-:Y:S01]  /*01a0*/  LOP3.LUT R6, R5, 0xfffffff8, RZ, 0xc0, !PT ;  /* 0xfffffff805067812 */ /* 0x000fe200078ec0ff */
[C---:B------:R-:W-:Y:S01]  /*01b0*/  IMAD R11, R0.reuse, 0x3, R3 ;  /* 0x00000003000b7824 */ /* 0x040fe200078e0203 */
[C---:B------:R-:W-:Y:S01]  /*01c0*/  IADD3 R7, PT, PT, R0.reuse, UR4, R7 ;  /* 0x0000000400077c10 */ /* 0x040fe2000fffe007 */
[C-C-:B------:R-:W-:Y:S01]  /*01d0*/  IMAD R15, R0.reuse, 0x5, R3.reuse ;  /* 0x00000005000f7824 */ /* 0x140fe200078e0203 */
[CC--:B------:R-:W-:Y:S01]  /*01e0*/  LEA R9, R0.reuse, R3.reuse, 0x1 ;  /* 0x0000000300097211 */ /* 0x0c0fe200078e08ff */
[C-C-:B------:R-:W-:Y:S01]  /*01f0*/  IMAD R25, R0.reuse, 0x6, R3.reuse ;  /* 0x0000000600197824 */ /* 0x140fe200078e0203 */
[C---:B------:R-:W-:Y:S01]  /*0200*/  LEA R13, R0.reuse, R3, 0x2 ;  /* 0x00000003000d7211 */ /* 0x040fe200078e10ff */
[----:B------:R-:W-:Y:S01]  /*0210*/  IMAD R27, R0, 0x7, R3 ;  /* 0x00000007001b7824 */ /* 0x000fe200078e0203 */
[----:B------:R-:W-:Y:S01]  /*0220*/  MOV R12, RZ ;  /* 0x000000ff000c7202 */ /* 0x000fe20000000f00 */
[----:B------:R-:W-:Y:S01]  /*0230*/  IMAD R8, R2, R5, 0x3 ;  /* 0x0000000302087424 */ /* 0x000fe200078e0205 */
[----:B------:R-:W-:-:S02]  /*0240*/  MOV R29, R3 ;  /* 0x00000003001d7202 */ /* 0x000fc40000000f00 */
[----:B------:R-:W-:-:S07]  /*0250*/  IADD3 R10, PT, PT, -R6, RZ, RZ ;  /* 0x000000ff060a7210 */ /* 0x000fce0007ffe1ff */
.L_x_2:
[----:B------:R-:W0:Y:S01]  /*0260*/  LDC.64 R20, c[0x0][0x380] ;  /* 0x0000e000ff147b82 */ /* 0x000e220000000a00 */
[----:B------:R-:W-:-:S07]  /*0270*/  IADD3 R23, PT, PT, R8, -0x3, RZ ;  /* 0xfffffffd08177810 */ /* 0x000fce0007ffe0ff */
[----:B------:R-:W1:Y:S01]  /*0280*/  LDC.64 R16, c[0x0][0x388] ;  /* 0x0000e200ff107b82 */ /* 0x000e620000000a00 */
[----:B0-----:R-:W-:-:S06]  /*0290*/  IMAD.WIDE.U32 R22, R23, 0x4, R20 ;  /* 0x0000000417167825 */ /* 0x001fcc00078e0014 */
[----:B------:R-:W2:Y:S01]  /*02a0*/  LDG.E R23, desc[UR6][R22.64] ;  /* 0x0000000616177981 */ /* 0x000ea2000c1e1900 */
[----:B-1----:R-:W-:-:S06]  /*02b0*/  IMAD.WIDE.U32 R18, R29, 0x4, R16 ;  /* 0x000000041d127825 */ /* 0x002fcc00078e0010 */
[----:B------:R-:W2:Y:S01]  /*02c0*/  LDG.E R18, desc[UR6][R18.64] ;  /* 0x0000000612127981 */ /* 0x000ea2000c1e1900 */
[C---:B------:R-:W-:Y:S02]  /*02d0*/  IADD3 R14, PT, PT, R8.reuse, -0x2, RZ ;  /* 0xfffffffe080e7810 */ /* 0x040fe40007ffe0ff */
[----:B------:R-:W-:Y:S01]  /*02e0*/  IADD3 R24, PT, PT, R8, -0x1, RZ ;  /* 0xffffffff08187810 */ /* 0x000fe20007ffe0ff */
[----:B--2---:R-:W-:Y:S02]  /*02f0*/  FFMA R12, R23, R18, R12 ;  /* 0x00000012170c7223 */ /* 0x004fe4000000000c */
[----:B------:R-:W-:-:S04]  /*0300*/  IMAD.WIDE.U32 R18, R14, 0x4, R20 ;  /* 0x000000040e127825 */ /* 0x000fc800078e0014 */
[----:B------:R-:W-:Y:S01]  /*0310*/  IMAD.WIDE.U32 R22, R7, 0x4, R16 ;  /* 0x0000000407167825 */ /* 0x000fe200078e0010 */
[----:B------:R0:W2:Y:S04]  /*0320*/  LDG.E R14, desc[UR6][R18.64] ;  /* 0x00000006120e7981 */ /* 0x0000a8000c1e1900 */
[----:B------:R1:W2:Y:S01]  /*0330*/  LDG.E R26, desc[UR6][R22.64] ;  /* 0x00000006161a7981 */ /* 0x0002a2000c1e1900 */
[----:B0-----:R-:W-:-:S04]  /*0340*/  IMAD.WIDE.U32 R18, R24, 0x4, R20 ;  /* 0x0000000418127825 */ /* 0x001fc800078e0014 */
[----:B-1----:R-:W-:Y:S01]  /*0350*/  IMAD.WIDE.U32 R22, R9, 0x4, R16 ;  /* 0x0000000409167825 */ /* 0x002fe200078e0010 */
[----:B------:R0:W3:Y:S04]  /*0360*/  LDG.E R24, desc[UR6][R18.64] ;  /* 0x0000000612187981 */ /* 0x0000e8000c1e1900 */
[----:B------:R1:W3:Y:S01]  /*0370*/  LDG.E R28, desc[UR6][R22.64] ;  /* 0x00000006161c7981 */ /* 0x0002e2000c1e1900 */
[----:B0-----:R-:W-:-:S04]  /*0380*/  IMAD.WIDE.U32 R18, R8, 0x4, R20 ;  /* 0x0000000408127825 */ /* 0x001fc800078e0014 */
[----:B-1----:R-:W-:-:S04]  /*0390*/  IMAD.WIDE.U32 R22, R11, 0x4, R16 ;  /* 0x000000040b167825 */ /* 0x002fc800078e0010 */
[----:B--2---:R-:W-:Y:S02]  /*03a0*/  FFMA R12, R14, R26, R12 ;  /* 0x0000001a0e0c7223 */ /* 0x004fe4000000000c */
[----:B------:R-:W2:Y:S04]  /*03b0*/  LDG.E R14, desc[UR6][R18.64] ;  /* 0x00000006120e7981 */ /* 0x000ea8000c1e1900 */
[----:B------:R0:W2:Y:S01]  /*03c0*/  LDG.E R26, desc[UR6][R22.64] ;  /* 0x00000006161a7981 */ /* 0x0000a2000c1e1900 */
[----:B---3--:R-:W-:Y:S01]  /*03d0*/  FFMA R12, R24, R28, R12 ;  /* 0x0000001c180c7223 */ /* 0x008fe2000000000c */
[----:B------:R-:W-:Y:S01]  /*03e0*/  IADD3 R24, PT, PT, R8, 0x1, RZ ;  /* 0x0000000108187810 */ /* 0x000fe20007ffe0ff */
[----:B0-----:R-:W-:-:S04]  /*03f0*/  IMAD.WIDE.U32 R22, R13, 0x4, R16 ;  /* 0x000000040d167825 */ /* 0x001fc800078e0010 */
[----:B------:R-:W-:Y:S01]  /*0400*/  IMAD.WIDE.U32 R18, R24, 0x4, R20 ;  /* 0x0000000418127825 */ /* 0x000fe200078e0014 */
[----:B------:R-:W3:Y:S04]  /*0410*/  LDG.E R28, desc[UR6][R22.64] ;  /* 0x00000006161c7981 */ /* 0x000ee8000c1e1900 */
[----:B------:R0:W3:Y:S01]  /*0420*/  LDG.E R24, desc[UR6][R18.64] ;  /* 0x0000000612187981 */ /* 0x0000e2000c1e1900 */
[----:B--2---:R-:W-:Y:S01]  /*0430*/  FFMA R12, R14, R26, R12 ;  /* 0x0000001a0e0c7223 */ /* 0x004fe2000000000c */
[C---:B------:R-:W-:Y:S02]  /*0440*/  IADD3 R26, PT, PT, R8.reuse, 0x3, RZ ;  /* 0x00000003081a7810 */ /* 0x040fe40007ffe0ff */
[----:B------:R-:W-:-:S03]  /*0450*/  IADD3 R14, PT, PT, R8, 0x2, RZ ;  /* 0x00000002080e7810 */ /* 0x000fc60007ffe0ff */
[----:B0-----:R-:W-:Y:S01]  /*0460*/  IMAD.WIDE.U32 R18, R26, 0x4, R20 ;  /* 0x000000041a127825 */ /* 0x001fe200078e0014 */
[----:B------:R-:W-:-:S03]  /*0470*/  IADD3 R26, PT, PT, R8, 0x4, RZ ;  /* 0x00000004081a7810 */ /* 0x000fc60007ffe0ff */
[--C-:B------:R-:W-:Y:S02]  /*0480*/  IMAD.WIDE.U32 R22, R14, 0x4, R20.reuse ;  /* 0x000000040e167825 */ /* 0x100fe400078e0014 */
[----:B------:R0:W2:Y:S02]  /*0490*/  LDG.E R14, desc[UR6][R18.64] ;  /* 0x00000006120e7981 */ /* 0x0000a4000c1e1900 */
[----:B------:R-:W-:-:S04]  /*04a0*/  IMAD.WIDE.U32 R20, R26, 0x4, R20 ;  /* 0x000000041a147825 */ /* 0x000fc800078e0014 */
[----:B---3--:R-:W-:Y:S02]  /*04b0*/  FFMA R12, R24, R28, R12 ;  /* 0x0000001c180c7223 */ /* 0x008fe4000000000c */
[----:B------:R-:W3:Y:S01]  /*04c0*/  LDG.E R21, desc[UR6][R20.64] ;  /* 0x0000000614157981 */ /* 0x000ee2000c1e1900 */
[----:B0-----:R-:W-:-:S03]  /*04d0*/  IMAD.WIDE.U32 R18, R15, 0x4, R16 ;  /* 0x000000040f127825 */ /* 0x001fc600078e0010 */
[----:B------:R0:W4:Y:S04]  /*04e0*/  LDG.E R24, desc[UR6][R22.64] ;  /* 0x0000000616187981 */ /* 0x000128000c1e1900 */
[----:B------:R-:W4:Y:S01]  /*04f0*/  LDG.E R26, desc[UR6][R18.64] ;  /* 0x00000006121a7981 */ /* 0x000f22000c1e1900 */
[----:B0-----:R-:W-:-:S04]  /*0500*/  IMAD.WIDE.U32 R22, R25, 0x4, R16 ;  /* 0x0000000419167825 */ /* 0x001fc800078e0010 */
[----:B------:R-:W-:Y:S01]  /*0510*/  IMAD.WIDE.U32 R16, R27, 0x4, R16 ;  /* 0x000000041b107825 */ /* 0x000fe200078e0010 */
[----:B------:R-:W2:Y:S05]  /*0520*/  LDG.E R28, desc[UR6][R22.64] ;  /* 0x00000006161c7981 */ /* 0x000eaa000c1e1900 */
[----:B------:R-:W3:Y:S01]  /*0530*/  LDG.E R16, desc[UR6][R16.64] ;  /* 0x0000000610107981 */ /* 0x000ee2000c1e1900 */
[----:B------:R-:W-:-:S04]  /*0540*/  IADD3 R10, PT, PT, R10, 0x8, RZ ;  /* 0x000000080a0a7810 */ /* 0x000fc80007ffe0ff */
[----:B------:R-:W-:Y:S02]  /*0550*/  ISETP.NE.AND P1, PT, R10, RZ, PT ;  /* 0x000000ff0a00720c */ /* 0x000fe40003f25270 */
[----:B------:R-:W-:Y:S02]  /*0560*/  IADD3 R8, PT, PT, R8, 0x8, RZ ;  /* 0x0000000808087810 */ /* 0x000fe40007ffe0ff */
[C---:B------:R-:W-:Y:S02]  /*0570*/  LEA R7, R0.reuse, R7, 0x3 ;  /* 0x0000000700077211 */ /* 0x040fe400078e18ff */
[C---:B------:R-:W-:Y:S02]  /*0580*/  LEA R9, R0.reuse, R9, 0x3 ;  /* 0x0000000900097211 */ /* 0x040fe400078e18ff */
[C---:B------:R-:W-:Y:S02]  /*0590*/  LEA R11, R0.reuse, R11, 0x3 ;  /* 0x0000000b000b7211 */ /* 0x040fe400078e18ff */
[----:B------:R-:W-:-:S02]  /*05a0*/  LEA R13, R0, R13, 0x3 ;  /* 0x0000000d000d7211 */ /* 0x000fc400078e18ff */
[C---:B------:R-:W-:Y:S02]  /*05b0*/  LEA R15, R0.reuse, R15, 0x3 ;  /* 0x0000000f000f7211 */ /* 0x040fe400078e18ff */
[C---:B------:R-:W-:Y:S02]  /*05c0*/  LEA R25, R0.reuse, R25, 0x3 ;  /* 0x0000001900197211 */ /* 0x040fe400078e18ff */
[C---:B------:R-:W-:Y:S02]  /*05d0*/  LEA R27, R0.reuse, R27, 0x3 ;  /* 0x0000001b001b7211 */ /* 0x040fe400078e18ff */
[----:B------:R-:W-:Y:S01]  /*05e0*/  LEA R29, R0, R29, 0x3 ;  /* 0x0000001d001d7211 */ /* 0x000fe200078e18ff */
[----:B----4-:R-:W-:-:S04]  /*05f0*/  FFMA R12, R24, R26, R12 ;  /* 0x0000001a180c7223 */ /* 0x010fc8000000000c */
[----:B--2---:R-:W-:-:S04]  /*0600*/  FFMA R12, R14, R28, R12 ;  /* 0x0000001c0e0c7223 */ /* 0x004fc8000000000c */
[----:B---3--:R-:W-:Y:S01]  /*0610*/  FFMA R12, R21, R16, R12 ;  /* 0x00000010150c7223 */ /* 0x008fe2000000000c */
[----:B------:R-:W-:Y:S06]  /*0620*/  @P1 BRA `(.L_x_2) ;  /* 0xfffffffc000c1947 */ /* 0x000fec000383ffff */
.L_x_1:
[----:B------:R-:W-:Y:S05]  /*0630*/  @!P0 BRA `(.L_x_0) ;  /* 0x0000000400048947 */ /* 0x000fea0003800000 */
[----:B------:R-:W-:Y:S02]  /*0640*/  ISETP.GE.U32.AND P0, PT, R4, 0x4, PT ;  /* 0x000000040400780c */ /* 0x000fe40003f06070 */
[----:B------:R-:W-:-:S04]  /*0650*/  LOP3.LUT R13, R5, 0x3, RZ, 0xc0, !PT ;  /* 0x00000003050d7812 */ /* 0x000fc800078ec0ff */
[----:B------:R-:W-:-:S07]  /*0660*/  ISETP.NE.AND P1, PT, R13, RZ, PT ;  /* 0x000000ff0d00720c */ /* 0x000fce0003f25270 */
[----:B------:R-:W-:Y:S06]  /*0670*/  @!P0 BRA `(.L_x_3) ;  /* 0x00000000007c8947 */ /* 0x000fec0003800000 */
[----:B------:R-:W0:Y:S01]  /*0680*/  LDC.64 R8, c[0x0][0x388] ;  /* 0x0000e200ff087b82 */ /* 0x000e220000000a00 */
[----:B------:R-:W-:Y:S02]  /*0690*/  IMAD R15, R2, R5, R6 ;  /* 0x00000005020f7224 */ /* 0x000fe400078e0206 */
[----:B------:R-:W-:-:S03]  /*06a0*/  IMAD R17, R6, R0, R3 ;  /* 0x0000000006117224 */ /* 0x000fc600078e0203 */
[C---:B------:R-:W-:Y:S02]  /*06b0*/  IADD3 R23, PT, PT, R15.reuse, 0x1, RZ ;  /* 0x000000010f177810 */ /* 0x040fe40007ffe0ff */
[----:B------:R-:W1:Y:S01]  /*06c0*/  LDC.64 R10, c[0x0][0x380] ;  /* 0x0000e000ff0a7b82 */ /* 0x000e620000000a00 */
[C---:B------:R-:W-:Y:S02]  /*06d0*/  IADD3 R27, PT, PT, R15.reuse, 0x2, RZ ;  /* 0x000000020f1b7810 */ /* 0x040fe40007ffe0ff */
[----:B------:R-:W-:Y:S01]  /*06e0*/  IADD3 R4, PT, PT, R15, 0x3, RZ ;  /* 0x000000030f047810 */ /* 0x000fe20007ffe0ff */
[C---:B0-----:R-:W-:Y:S01]  /*06f0*/  IMAD.WIDE.U32 R20, R17.reuse, 0x4, R8 ;  /* 0x0000000411147825 */ /* 0x041fe200078e0008 */
[----:B------:R-:W-:-:S04]  /*0700*/  IADD3 R17, PT, PT, R17, R0, RZ ;  /* 0x0000000011117210 */ /* 0x000fc80007ffe0ff */
[-C--:B------:R-:W-:Y:S01]  /*0710*/  IADD3 R29, PT, PT, R17, R0.reuse, RZ ;  /* 0x00000000111d7210 */ /* 0x080fe20007ffe0ff */
[--C-:B-1----:R-:W-:Y:S01]  /*0720*/  IMAD.WIDE.U32 R24, R15, 0x4, R10.reuse ;  /* 0x000000040f187825 */ /* 0x102fe200078e000a */
[----:B------:R-:W2:Y:S03]  /*0730*/  LDG.E R20, desc[UR6][R20.64] ;  /* 0x0000000614147981 */ /* 0x000ea6000c1e1900 */
[----:B------:R-:W-:Y:S01]  /*0740*/  IMAD.WIDE.U32 R22, R23, 0x4, R10 ;  /* 0x0000000417167825 */ /* 0x000fe200078e000a */
[----:B------:R-:W2:Y:S03]  /*0750*/  LDG.E R7, desc[UR6][R24.64] ;  /* 0x0000000618077981 */ /* 0x000ea6000c1e1900 */
[----:B------:R-:W-:Y:S02]  /*0760*/  IMAD.WIDE.U32 R18, R17, 0x4, R8 ;  /* 0x0000000411127825 */ /* 0x000fe400078e0008 */
[----:B------:R-:W3:Y:S02]  /*0770*/  LDG.E R22, desc[UR6][R22.64] ;  /* 0x0000000616167981 */ /* 0x000ee4000c1e1900 */
[----:B------:R-:W-:Y:S01]  /*0780*/  IMAD.WIDE.U32 R14, R27, 0x4, R10 ;  /* 0x000000041b0e7825 */ /* 0x000fe200078e000a */
[C---:B------:R-:W-:Y:S01]  /*0790*/  IADD3 R27, PT, PT, R29.reuse, R0, RZ ;  /* 0x000000001d1b7210 */ /* 0x040fe20007ffe0ff */
[----:B------:R-:W3:Y:S02]  /*07a0*/  LDG.E R19, desc[UR6][R18.64] ;  /* 0x0000000612137981 */ /* 0x000ee4000c1e1900 */
[----:B------:R-:W-:-:S02]  /*07b0*/  IMAD.WIDE.U32 R16, R29, 0x4, R8 ;  /* 0x000000041d107825 */ /* 0x000fc400078e0008 */
[----:B------:R-:W4:Y:S02]  /*07c0*/  LDG.E R14, desc[UR6][R14.64] ;  /* 0x000000060e0e7981 */ /* 0x000f24000c1e1900 */
[----:B------:R-:W-:Y:S02]  /*07d0*/  IMAD.WIDE.U32 R10, R4, 0x4, R10 ;  /* 0x00000004040a7825 */ /* 0x000fe400078e000a */
[----:B------:R-:W4:Y:S02]  /*07e0*/  LDG.E R16, desc[UR6][R16.64] ;  /* 0x0000000610107981 */ /* 0x000f24000c1e1900 */
[----:B------:R-:W-:Y:S02]  /*07f0*/  IMAD.WIDE.U32 R8, R27, 0x4, R8 ;  /* 0x000000041b087825 */ /* 0x000fe400078e0008 */
[----:B------:R-:W5:Y:S04]  /*0800*/  LDG.E R10, desc[UR6][R10.64] ;  /* 0x000000060a0a7981 */ /* 0x000f68000c1e1900 */
[----:B------:R-:W5:Y:S01]  /*0810*/  LDG.E R8, desc[UR6][R8.64] ;  /* 0x0000000608087981 */ /* 0x000f62000c1e1900 */
[----:B------:R-:W-:Y:S01]  /*0820*/  IADD3 R6, PT, PT, R6, 0x4, RZ ;  /* 0x0000000406067810 */ /* 0x000fe20007ffe0ff */
[----:B--2---:R-:W-:-:S04]  /*0830*/  FFMA R7, R7, R20, R12 ;  /* 0x0000001407077223 */ /* 0x004fc8000000000c */
[----:B---3--:R-:W-:-:S04]  /*0840*/  FFMA R7, R22, R19, R7 ;  /* 0x0000001316077223 */ /* 0x008fc80000000007 */
[----:B----4-:R-:W-:-:S04]  /*0850*/  FFMA R7, R14, R16, R7 ;  /* 0x000000100e077223 */ /* 0x010fc80000000007 */
[----:B-----5:R-:W-:-:S07]  /*0860*/  FFMA R12, R10, R8, R7 ;  /* 0x000000080a0c7223 */ /* 0x020fce0000000007 */
.L_x_3:
[----:B------:R-:W-:Y:S05]  /*0870*/  @!P1 BRA `(.L_x_0) ;  /* 0x0000000000749947 */ /* 0x000fea0003800000 */
[----:B------:R-:W0:Y:S01]  /*0880*/  LDC.64 R8, c[0x0][0x388] ;  /* 0x0000e200ff087b82 */ /* 0x000e220000000a00 */
[----:B------:R-:W-:Y:S02]  /*0890*/  ISETP.NE.AND P0, PT, R13, 0x1, PT ;  /* 0x000000010d00780c */ /* 0x000fe40003f05270 */
[----:B------:R-:W-:-:S04]  /*08a0*/  LOP3.LUT R4, R5, 0x1, RZ, 0xc0, !PT ;  /* 0x0000000105047812 */ /* 0x000fc800078ec0ff */
[----:B------:R-:W-:Y:S01]  /*08b0*/  ISETP.NE.U32.AND P1, PT, R4, 0x1, PT ;  /* 0x000000010400780c */ /* 0x000fe20003f25070 */
[----:B------:R-:W1:Y:S06]  /*08c0*/  LDC.64 R18, c[0x0][0x380] ;  /* 0x0000e000ff127b82 */ /* 0x000e6c0000000a00 */
[----:B------:R-:W-:Y:S02]  /*08d0*/  @P0 IMAD R7, R2, R5, R6 ;  /* 0x0000000502070224 */ /* 0x000fe400078e0206 */
[----:B------:R-:W2:Y:S01]  /*08e0*/  LDC.64 R10, c[0x0][0x380] ;  /* 0x0000e000ff0a7b82 */ /* 0x000ea20000000a00 */
[C---:B------:R-:W-:Y:S01]  /*08f0*/  @P0 IMAD R17, R6.reuse, R0, R3 ;  /* 0x0000000006110224 */ /* 0x040fe200078e0203 */
[----:B------:R-:W-:-:S02]  /*0900*/  @P0 IADD3 R6, PT, PT, R6, 0x2, RZ ;  /* 0x0000000206060810 */ /* 0x000fc40007ffe0ff */
[----:B------:R-:W-:Y:S02]  /*0910*/  @P0 IADD3 R13, PT, PT, R7, 0x1, RZ ;  /* 0x00000001070d0810 */ /* 0x000fe40007ffe0ff */
[C---:B------:R-:W-:Y:S02]  /*0920*/  @P0 IADD3 R23, PT, PT, R17.reuse, R0, RZ ;  /* 0x0000000011170210 */ /* 0x040fe40007ffe0ff */
[----:B------:R-:W3:Y:S01]  /*0930*/  LDC.64 R14, c[0x0][0x388] ;  /* 0x0000e200ff0e7b82 */ /* 0x000ee20000000a00 */
[----:B0-----:R-:W-:-:S04]  /*0940*/  @P0 IMAD.WIDE.U32 R16, R17, 0x4, R8 ;  /* 0x0000000411100825 */ /* 0x001fc800078e0008 */
[----:B------:R-:W-:Y:S02]  /*0950*/  @P0 IMAD.WIDE.U32 R8, R23, 0x4, R8 ;  /* 0x0000000417080825 */ /* 0x000fe400078e0008 */
[----:B------:R-:W4:Y:S02]  /*0960*/  @P0 LDG.E R16, desc[UR6][R16.64] ;  /* 0x0000000610100981 */ /* 0x000f24000c1e1900 */
[--C-:B-1----:R-:W-:Y:S02]  /*0970*/  @P0 IMAD.WIDE.U32 R20, R7, 0x4, R18.reuse ;  /* 0x0000000407140825 */ /* 0x102fe400078e0012 */
[----:B------:R-:W5:Y:S02]  /*0980*/  @P0 LDG.E R8, desc[UR6][R8.64] ;  /* 0x0000000608080981 */ /* 0x000f64000c1e1900 */
[----:B------:R-:W-:Y:S02]  /*0990*/  @P0 IMAD.WIDE.U32 R18, R13, 0x4, R18 ;  /* 0x000000040d120825 */ /* 0x000fe400078e0012 */
[----:B------:R-:W4:Y:S02]  /*09a0*/  @P0 LDG.E R7, desc[UR6][R20.64] ;  /* 0x0000000614070981 */ /* 0x000f24000c1e1900 */
[----:B------:R-:W-:-:S02]  /*09b0*/  @!P1 IMAD R5, R2, R5, R6 ;  /* 0x0000000502059224 */ /* 0x000fc400078e0206 */
[----:B------:R-:W-:Y:S01]  /*09c0*/  @!P1 IMAD R13, R6, R0, R3 ;  /* 0x00000000060d9224 */ /* 0x000fe200078e0203 */
[----:B------:R-:W5:Y:S01]  /*09d0*/  @P0 LDG.E R18, desc[UR6][R18.64] ;  /* 0x0000000612120981 */ /* 0x000f62000c1e1900 */
[----:B--2---:R-:W-:-:S04]  /*09e0*/  @!P1 IMAD.WIDE.U32 R10, R5, 0x4, R10 ;  /* 0x00000004050a9825 */ /* 0x004fc800078e000a */
[----:B---3--:R-:W-:Y:S02]  /*09f0*/  @!P1 IMAD.WIDE.U32 R14, R13, 0x4, R14 ;  /* 0x000000040d0e9825 */ /* 0x008fe400078e000e */
[----:B------:R-:W2:Y:S04]  /*0a00*/  @!P1 LDG.E R11, desc[UR6][R10.64] ;  /* 0x000000060a0b9981 */ /* 0x000ea8000c1e1900 */
[----:B------:R-:W2:Y:S01]  /*0a10*/  @!P1 LDG.E R14, desc[UR6][R14.64] ;  /* 0x000000060e0e9981 */ /* 0x000ea2000c1e1900 */
[----:B----4-:R-:W-:-:S04]  /*0a20*/  @P0 FFMA R7, R7, R16, R12 ;  /* 0x0000001007070223 */ /* 0x010fc8000000000c */
[----:B-----5:R-:W-:-:S04]  /*0a30*/  @P0 FFMA R12, R18, R8, R7 ;  /* 0x00000008120c0223 */ /* 0x020fc80000000007 */
[----:B--2---:R-:W-:-:S07]  /*0a40*/  @!P1 FFMA R12, R11, R14, R12 ;  /* 0x0000000e0b0c9223 */ /* 0x004fce000000000c */
.L_x_0:
[----:B------:R-:W0:Y:S01]  /*0a50*/  LDC.64 R4, c[0x0][0x390] ;  /* 0x0000e400ff047b82 */ /* 0x000e220000000a00 */
[----:B------:R-:W-:-:S04]  /*0a60*/  IMAD R3, R2, R0, R3 ;  /* 0x0000000002037224 */ /* 0x000fc800078e0203 */
[----:B0-----:R-:W-:-:S05]  /*0a70*/  IMAD.WIDE.U32 R2, R3, 0x4, R4 ;  /* 0x0000000403027825 */ /* 0x001fca00078e0004 */
[----:B------:R-:W-:Y:S01]  /*0a80*/  STG.E desc[UR6][R2.64], R12 ;  /* 0x0000000c02007986 */ /* 0x000fe2000c101906 */
[----:B------:R-:W-:Y:S05]  /*0a90*/  EXIT ;  /* 0x000000000000794d */ /* 0x000fea0003800000 */
.L_x_4:
[----:B------:R-:W-:-:S00]  /*0aa0*/  BRA `(.L_x_4) ;  /* 0xfffffffc00fc7947 */ /* 0x000fc0000383ffff */
[----:B------:R-:W-:-:S00]  /*0ab0*/  NOP ;  /* 0x0000000000007918 */ /* 0x000fc00000000000 */
        /* <DEDUP_REMOVED lines=12> */
.L_x_5:


//--------------------- .nv.shared.reserved.0     --------------------------
	.section	.nv.shared.reserved.0,"aw",@nobits
	.weak		__nv_reservedSMEM_offset_0_alias
	.size		__nv_reservedSMEM_offset_0_alias, 0, 64
	.other		__nv_reservedSMEM_offset_0_alias,@"STO_CUDA_RESERVED_SHARED STV_DEFAULT"
__nv_reservedSMEM_offset_0_alias:
	.zero		0
	.zero		64


//--------------------- .nv.constant0._Z15matrixMulKernelPfS_S_jjj --------------------------
	.section	.nv.constant0._Z15matrixMulKernelPfS_S_jjj,"a",@progbits
	.sectionflags	@""
	.align	4
.nv.constant0._Z15matrixMulKernelPfS_S_jjj:
	.zero		932


//--------------------- SYMBOLS --------------------------

	.type		.nv.reservedSmem.offset0,@object
	.size		.nv.reservedSmem.offset0,0x4
